//
// Generated by NVIDIA NVVM Compiler
//
// Compiler Build ID: CL-36424714
// Cuda compilation tools, release 13.0, V13.0.88
// Based on NVVM 20.0.0
//

.version 9.0
.target sm_100
.address_size 64

	// .globl	_Z14mat_add_globalPKfS0_Pfi
// _ZZ14mat_add_sharedPKfS0_PfiE8A_shared has been demoted
// _ZZ14mat_add_sharedPKfS0_PfiE8B_shared has been demoted

.visible .entry _Z14mat_add_globalPKfS0_Pfi(
	.param .u64 .ptr .align 1 _Z14mat_add_globalPKfS0_Pfi_param_0,
	.param .u64 .ptr .align 1 _Z14mat_add_globalPKfS0_Pfi_param_1,
	.param .u64 .ptr .align 1 _Z14mat_add_globalPKfS0_Pfi_param_2,
	.param .u32 _Z14mat_add_globalPKfS0_Pfi_param_3
)
{
	.reg .pred 	%p<2>;
	.reg .b32 	%r<12>;
	.reg .b32 	%f<4>;
	.reg .b64 	%rd<11>;

	ld.param.u64 	%rd1, [_Z14mat_add_globalPKfS0_Pfi_param_0];
	ld.param.u64 	%rd2, [_Z14mat_add_globalPKfS0_Pfi_param_1];
	ld.param.u64 	%rd3, [_Z14mat_add_globalPKfS0_Pfi_param_2];
	ld.param.u32 	%r3, [_Z14mat_add_globalPKfS0_Pfi_param_3];
	mov.u32 	%r4, %ctaid.y;
	mov.u32 	%r5, %ntid.y;
	mov.u32 	%r6, %tid.y;
	mad.lo.s32 	%r1, %r4, %r5, %r6;
	mov.u32 	%r7, %ctaid.x;
	mov.u32 	%r8, %ntid.x;
	mov.u32 	%r9, %tid.x;
	mad.lo.s32 	%r2, %r7, %r8, %r9;
	max.s32 	%r10, %r1, %r2;
	setp.ge.s32 	%p1, %r10, %r3;
	@%p1 bra 	$L__BB0_2;
	cvta.to.global.u64 	%rd4, %rd1;
	cvta.to.global.u64 	%rd5, %rd2;
	cvta.to.global.u64 	%rd6, %rd3;
	mad.lo.s32 	%r11, %r3, %r1, %r2;
	mul.wide.s32 	%rd7, %r11, 4;
	add.s64 	%rd8, %rd4, %rd7;
	ld.global.f32 	%f1, [%rd8];
	add.s64 	%rd9, %rd5, %rd7;
	ld.global.f32 	%f2, [%rd9];
	add.f32 	%f3, %f1, %f2;
	add.s64 	%rd10, %rd6, %rd7;
	st.global.f32 	[%rd10], %f3;
$L__BB0_2:
	ret;

}
	// .globl	_Z14mat_add_sharedPKfS0_Pfi
.visible .entry _Z14mat_add_sharedPKfS0_Pfi(
	.param .u64 .ptr .align 1 _Z14mat_add_sharedPKfS0_Pfi_param_0,
	.param .u64 .ptr .align 1 _Z14mat_add_sharedPKfS0_Pfi_param_1,
	.param .u64 .ptr .align 1 _Z14mat_add_sharedPKfS0_Pfi_param_2,
	.param .u32 _Z14mat_add_sharedPKfS0_Pfi_param_3
)
{
	.reg .pred 	%p<2>;
	.reg .b32 	%r<20>;
	.reg .b32 	%f<6>;
	.reg .b64 	%rd<11>;
	// demoted variable
	.shared .align 4 .b8 _ZZ14mat_add_sharedPKfS0_PfiE8A_shared[4096];
	// demoted variable
	.shared .align 4 .b8 _ZZ14mat_add_sharedPKfS0_PfiE8B_shared[4096];
	ld.param.u64 	%rd1, [_Z14mat_add_sharedPKfS0_Pfi_param_0];
	ld.param.u64 	%rd2, [_Z14mat_add_sharedPKfS0_Pfi_param_1];
	ld.param.u64 	%rd3, [_Z14mat_add_sharedPKfS0_Pfi_param_2];
	ld.param.u32 	%r5, [_Z14mat_add_sharedPKfS0_Pfi_param_3];
	mov.u32 	%r6, %ctaid.y;
	mov.u32 	%r7, %ntid.y;
	mov.u32 	%r1, %tid.y;
	mad.lo.s32 	%r2, %r6, %r7, %r1;
	mov.u32 	%r8, %ctaid.x;
	mov.u32 	%r9, %ntid.x;
	mov.u32 	%r3, %tid.x;
	mad.lo.s32 	%r4, %r8, %r9, %r3;
	max.s32 	%r10, %r2, %r4;
	setp.ge.s32 	%p1, %r10, %r5;
	@%p1 bra 	$L__BB1_2;
	cvta.to.global.u64 	%rd4, %rd1;
	cvta.to.global.u64 	%rd5, %rd2;
	cvta.to.global.u64 	%rd6, %rd3;
	mad.lo.s32 	%r11, %r5, %r2, %r4;
	mul.wide.s32 	%rd7, %r11, 4;
	add.s64 	%rd8, %rd4, %rd7;
	ld.global.f32 	%f1, [%rd8];
	shl.b32 	%r12, %r1, 7;
	mov.u32 	%r13, _ZZ14mat_add_sharedPKfS0_PfiE8A_shared;
	add.s32 	%r14, %r13, %r12;
	shl.b32 	%r15, %r3, 2;
	add.s32 	%r16, %r14, %r15;
	st.shared.f32 	[%r16], %f1;
	add.s64 	%rd9, %rd5, %rd7;
	ld.global.f32 	%f2, [%rd9];
	mov.u32 	%r17, _ZZ14mat_add_sharedPKfS0_PfiE8B_shared;
	add.s32 	%r18, %r17, %r12;
	add.s32 	%r19, %r18, %r15;
	st.shared.f32 	[%r19], %f2;
	bar.sync 	0;
	ld.shared.f32 	%f3, [%r16];
	ld.shared.f32 	%f4, [%r19];
	add.f32 	%f5, %f3, %f4;
	add.s64 	%rd10, %rd6, %rd7;
	st.global.f32 	[%rd10], %f5;
$L__BB1_2:
	ret;

}


// ===== COMPILED SASS (sm_100) =====

	.target	sm_100

	.elftype	@"ET_EXEC"


//--------------------- .note.nv.tkinfo           --------------------------
	.section	.note.nv.tkinfo,"",@"SHT_NOTE"
	.sectionflags	@"SHF_NOTE_NV_TKINFO"
	.tkinfo
        /*0018*/ 	.word	0x00000002
        /*0030*/ 	.string	""
        /*0030*/ 	.string	"ptxas"
        /*0030*/ 	.string	"Cuda compilation tools, release 13.0, V13.0.88"
        /*0030*/ 	.string	"Build cuda_13.0.r13.0/compiler.36424714_0"
        /*0030*/ 	.string	"-arch sm_100 -m 64 "



//--------------------- .note.nv.cuinfo           --------------------------
	.section	.note.nv.cuinfo,"",@"SHT_NOTE"
	.sectionflags	@"SHF_NOTE_NV_CUINFO"
        /*0018*/ 	.short	0x0002
        /*001a*/ 	.short	0x0064
        /*001c*/ 	.short	0x0082
	.zero		2


//--------------------- .nv.info                  --------------------------
	.section	.nv.info,"",@"SHT_CUDA_INFO"
	.align	4


	//----- nvinfo : EIATTR_REGCOUNT
	.align		4
        /*0000*/ 	.byte	0x04, 0x2f
        /*0002*/ 	.short	(.L_1 - .L_0)
	.align		4
.L_0:
        /*0004*/ 	.word	index@(_Z14mat_add_globalPKfS0_Pfi)
        /*0008*/ 	.word	0x0000000c


	//----- nvinfo : EIATTR_FRAME_SIZE
	.align		4
.L_1:
        /*000c*/ 	.byte	0x04, 0x11
        /*000e*/ 	.short	(.L_3 - .L_2)
	.align		4
.L_2:
        /*0010*/ 	.word	index@(_Z14mat_add_globalPKfS0_Pfi)
        /*0014*/ 	.word	0x00000000


	//----- nvinfo : EIATTR_REGCOUNT
	.align		4
.L_3:
        /*0018*/ 	.byte	0x04, 0x2f
        /*001a*/ 	.short	(.L_5 - .L_4)
	.align		4
.L_4:
        /*001c*/ 	.word	index@(_Z14mat_add_sharedPKfS0_Pfi)
        /*0020*/ 	.word	0x0000000e


	//----- nvinfo : EIATTR_FRAME_SIZE
	.align		4
.L_5:
        /*0024*/ 	.byte	0x04, 0x11
        /*0026*/ 	.short	(.L_7 - .L_6)
	.align		4
.L_6:
        /*0028*/ 	.word	index@(_Z14mat_add_sharedPKfS0_Pfi)
        /*002c*/ 	.word	0x00000000


	//----- nvinfo : EIATTR_MIN_STACK_SIZE
	.align		4
.L_7:
        /*0030*/ 	.byte	0x04, 0x12
        /*0032*/ 	.short	(.L_9 - .L_8)
	.align		4
.L_8:
        /*0034*/ 	.word	index@(_Z14mat_add_sharedPKfS0_Pfi)
        /*0038*/ 	.word	0x00000000


	//----- nvinfo : EIATTR_MIN_STACK_SIZE
	.align		4
.L_9:
        /*003c*/ 	.byte	0x04, 0x12
        /*003e*/ 	.short	(.L_11 - .L_10)
	.align		4
.L_10:
        /*0040*/ 	.word	index@(_Z14mat_add_globalPKfS0_Pfi)
        /*0044*/ 	.word	0x00000000
.L_11:


//--------------------- .nv.compat                --------------------------
	.section	.nv.compat,"",@"SHT_CUDA_COMPAT_INFO"
	.align	4
        /*0000*/ 	.byte	0x02, 0x09, 0x00, 0x00, 0x02, 0x02, 0x01, 0x00, 0x02, 0x05, 0x05, 0x00, 0x03, 0x07, 0x01, 0x01
        /*0010*/ 	.byte	0x02, 0x03, 0x00, 0x00, 0x02, 0x06, 0x01, 0x00, 0x04, 0x0b, 0x08, 0x00, 0x09, 0x00, 0x00, 0x00
        /*0020*/ 	.byte	0x00, 0x00, 0x00, 0x00


//--------------------- .nv.info._Z14mat_add_sharedPKfS0_Pfi --------------------------
	.section	.nv.info._Z14mat_add_sharedPKfS0_Pfi,"",@"SHT_CUDA_INFO"
	.sectionflags	@""
	.align	4


	//----- nvinfo : EIATTR_CUDA_API_VERSION
	.align		4
        /*0000*/ 	.byte	0x04, 0x37
        /*0002*/ 	.short	(.L_13 - .L_12)
.L_12:
        /*0004*/ 	.word	0x00000082


	//----- nvinfo : EIATTR_KPARAM_INFO
	.align		4
.L_13:
        /*0008*/ 	.byte	0x04, 0x17
        /*000a*/ 	.short	(.L_15 - .L_14)
.L_14:
        /*000c*/ 	.word	0x00000000
        /*0010*/ 	.short	0x0003
        /*0012*/ 	.short	0x0018
        /*0014*/ 	.byte	0x00, 0xf0, 0x11, 0x00


	//----- nvinfo : EIATTR_KPARAM_INFO
	.align		4
.L_15:
        /*0018*/ 	.byte	0x04, 0x17
        /*001a*/ 	.short	(.L_17 - .L_16)
.L_16:
        /*001c*/ 	.word	0x00000000
        /*0020*/ 	.short	0x0002
        /*0022*/ 	.short	0x0010
        /*0024*/ 	.byte	0x00, 0xf5, 0x21, 0x00


	//----- nvinfo : EIATTR_KPARAM_INFO
	.align		4
.L_17:
        /*0028*/ 	.byte	0x04, 0x17
        /*002a*/ 	.short	(.L_19 - .L_18)
.L_18:
        /*002c*/ 	.word	0x00000000
        /*0030*/ 	.short	0x0001
        /*0032*/ 	.short	0x0008
        /*0034*/ 	.byte	0x00, 0xf5, 0x21, 0x00


	//----- nvinfo : EIATTR_KPARAM_INFO
	.align		4
.L_19:
        /*0038*/ 	.byte	0x04, 0x17
        /*003a*/ 	.short	(.L_21 - .L_20)
.L_20:
        /*003c*/ 	.word	0x00000000
        /*0040*/ 	.short	0x0000
        /*0042*/ 	.short	0x0000
        /*0044*/ 	.byte	0x00, 0xf5, 0x21, 0x00


	//----- nvinfo : EIATTR_SPARSE_MMA_MASK
	.align		4
.L_21:
        /*0048*/ 	.byte	0x03, 0x50
        /*004a*/ 	.short	0x0000


	//----- nvinfo : EIATTR_MAXREG_COUNT
	.align		4
        /*004c*/ 	.byte	0x03, 0x1b
        /*004e*/ 	.short	0x00ff


	//----- nvinfo : EIATTR_NUM_BARRIERS
	.align		4
        /*0050*/ 	.byte	0x02, 0x4c
        /*0052*/ 	.byte	0x01
	.zero		1


	//----- nvinfo : EIATTR_MERCURY_ISA_VERSION
	.align		4
        /*0054*/ 	.byte	0x03, 0x5f
        /*0056*/ 	.short	0x0101


	//----- nvinfo : EIATTR_VRC_CTA_INIT_COUNT
	.align		4
        /*0058*/ 	.byte	0x02, 0x4a
	.zero		1
	.zero		1


	//----- nvinfo : EIATTR_EXIT_INSTR_OFFSETS
	.align		4
        /*005c*/ 	.byte	0x04, 0x1c
        /*005e*/ 	.short	(.L_23 - .L_22)


	//   ....[0]....
.L_22:
        /*0060*/ 	.word	0x000000c0


	//   ....[1]....
        /*0064*/ 	.word	0x00000270


	//----- nvinfo : EIATTR_CBANK_PARAM_SIZE
	.align		4
.L_23:
        /*0068*/ 	.byte	0x03, 0x19
        /*006a*/ 	.short	0x001c


	//----- nvinfo : EIATTR_PARAM_CBANK
	.align		4
        /*006c*/ 	.byte	0x04, 0x0a
        /*006e*/ 	.short	(.L_25 - .L_24)
	.align		4
.L_24:
        /*0070*/ 	.word	index@(.nv.constant0._Z14mat_add_sharedPKfS0_Pfi)
        /*0074*/ 	.short	0x0380
        /*0076*/ 	.short	0x001c


	//----- nvinfo : EIATTR_SW_WAR
	.align		4
.L_25:
        /*0078*/ 	.byte	0x04, 0x36
        /*007a*/ 	.short	(.L_27 - .L_26)
.L_26:
        /*007c*/ 	.word	0x00000008
.L_27:


//--------------------- .nv.info._Z14mat_add_globalPKfS0_Pfi --------------------------
	.section	.nv.info._Z14mat_add_globalPKfS0_Pfi,"",@"SHT_CUDA_INFO"
	.sectionflags	@""
	.align	4


	//----- nvinfo : EIATTR_CUDA_API_VERSION
	.align		4
        /*0000*/ 	.byte	0x04, 0x37
        /*0002*/ 	.short	(.L_29 - .L_28)
.L_28:
        /*0004*/ 	.word	0x00000082


	//----- nvinfo : EIATTR_KPARAM_INFO
	.align		4
.L_29:
        /*0008*/ 	.byte	0x04, 0x17
        /*000a*/ 	.short	(.L_31 - .L_30)
.L_30:
        /*000c*/ 	.word	0x00000000
        /*0010*/ 	.short	0x0003
        /*0012*/ 	.short	0x0018
        /*0014*/ 	.byte	0x00, 0xf0, 0x11, 0x00


	//----- nvinfo : EIATTR_KPARAM_INFO
	.align		4
.L_31:
        /*0018*/ 	.byte	0x04, 0x17
        /*001a*/ 	.short	(.L_33 - .L_32)
.L_32:
        /*001c*/ 	.word	0x00000000
        /*0020*/ 	.short	0x0002
        /*0022*/ 	.short	0x0010
        /*0024*/ 	.byte	0x00, 0xf5, 0x21, 0x00


	//----- nvinfo : EIATTR_KPARAM_INFO
	.align		4
.L_33:
        /*0028*/ 	.byte	0x04, 0x17
        /*002a*/ 	.short	(.L_35 - .L_34)
.L_34:
        /*002c*/ 	.word	0x00000000
        /*0030*/ 	.short	0x0001
        /*0032*/ 	.short	0x0008
        /*0034*/ 	.byte	0x00, 0xf5, 0x21, 0x00


	//----- nvinfo : EIATTR_KPARAM_INFO
	.align		4
.L_35:
        /*0038*/ 	.byte	0x04, 0x17
        /*003a*/ 	.short	(.L_37 - .L_36)
.L_36:
        /*003c*/ 	.word	0x00000000
        /*0040*/ 	.short	0x0000
        /*0042*/ 	.short	0x0000
        /*0044*/ 	.byte	0x00, 0xf5, 0x21, 0x00


	//----- nvinfo : EIATTR_SPARSE_MMA_MASK
	.align		4
.L_37:
        /*0048*/ 	.byte	0x03, 0x50
        /*004a*/ 	.short	0x0000


	//----- nvinfo : EIATTR_MAXREG_COUNT
	.align		4
        /*004c*/ 	.byte	0x03, 0x1b
        /*004e*/ 	.short	0x00ff


	//----- nvinfo : EIATTR_MERCURY_ISA_VERSION
	.align		4
        /*0050*/ 	.byte	0x03, 0x5f
        /*0052*/ 	.short	0x0101


	//----- nvinfo : EIATTR_VRC_CTA_INIT_COUNT
	.align		4
        /*0054*/ 	.byte	0x02, 0x4a
	.zero		1
	.zero		1


	//----- nvinfo : EIATTR_EXIT_INSTR_OFFSETS
	.align		4
        /*0058*/ 	.byte	0x04, 0x1c
        /*005a*/ 	.short	(.L_39 - .L_38)


	//   ....[0]....
.L_38:
        /*005c*/ 	.word	0x000000c0


	//   ....[1]....
        /*0060*/ 	.word	0x00000190


	//----- nvinfo : EIATTR_CBANK_PARAM_SIZE
	.align		4
.L_39:
        /*0064*/ 	.byte	0x03, 0x19
        /*0066*/ 	.short	0x001c


	//----- nvinfo : EIATTR_PARAM_CBANK
	.align		4
        /*0068*/ 	.byte	0x04, 0x0a
        /*006a*/ 	.short	(.L_41 - .L_40)
	.align		4
.L_40:
        /*006c*/ 	.word	index@(.nv.constant0._Z14mat_add_globalPKfS0_Pfi)
        /*0070*/ 	.short	0x0380
        /*0072*/ 	.short	0x001c


	//----- nvinfo : EIATTR_SW_WAR
	.align		4
.L_41:
        /*0074*/ 	.byte	0x04, 0x36
        /*0076*/ 	.short	(.L_43 - .L_42)
.L_42:
        /*0078*/ 	.word	0x00000008
.L_43:


//--------------------- .nv.callgraph             --------------------------
	.section	.nv.callgraph,"",@"SHT_CUDA_CALLGRAPH"
	.align	4
	.sectionentsize	8
	.align		4
        /*0000*/ 	.word	0x00000000
	.align		4
        /*0004*/ 	.word	0xffffffff
	.align		4
        /*0008*/ 	.word	0x00000000
	.align		4
        /*000c*/ 	.word	0xfffffffe
	.align		4
        /*0010*/ 	.word	0x00000000
	.align		4
        /*0014*/ 	.word	0xfffffffd
	.align		4
        /*0018*/ 	.word	0x00000000
	.align		4
        /*001c*/ 	.word	0xfffffffc


//--------------------- .text._Z14mat_add_sharedPKfS0_Pfi --------------------------
	.section	.text._Z14mat_add_sharedPKfS0_Pfi,"ax",@progbits
	.align	128
        .global         _Z14mat_add_sharedPKfS0_Pfi
        .type           _Z14mat_add_sharedPKfS0_Pfi,@function
        .size           _Z14mat_add_sharedPKfS0_Pfi,(.L_x_2 - _Z14mat_add_sharedPKfS0_Pfi)
        .other          _Z14mat_add_sharedPKfS0_Pfi,@"STO_CUDA_ENTRY STV_DEFAULT"
_Z14mat_add_sharedPKfS0_Pfi:
.text._Z14mat_add_sharedPKfS0_Pfi:
[----:B------:R-:W-:Y:S01]  /*0000*/  LDC R1, c[0x0][0x37c] ;  /* 0x0000df00ff017b82 */ /* 0x000fe20000000800 */
[----:B------:R-:W0:Y:S07]  /*0010*/  S2R R9, SR_TID.Y ;  /* 0x0000000000097919 */ /* 0x000e2e0000002200 */
[----:B------:R-:W0:Y:S01]  /*0020*/  LDC R0, c[0x0][0x364] ;  /* 0x0000d900ff007b82 */ /* 0x000e220000000800 */
[----:B------:R-:W1:Y:S01]  /*0030*/  LDCU UR7, c[0x0][0x398] ;  /* 0x00007300ff0777ac */ /* 0x000e620008000800 */
[----:B------:R-:W2:Y:S06]  /*0040*/  S2R R11, SR_TID.X ;  /* 0x00000000000b7919 */ /* 0x000eac0000002100 */
[----:B------:R-:W0:Y:S08]  /*0050*/  S2UR UR4, SR_CTAID.Y ;  /* 0x00000000000479c3 */ /* 0x000e300000002600 */
[----:B------:R-:W2:Y:S08]  /*0060*/  S2UR UR5, SR_CTAID.X ;  /* 0x00000000000579c3 */ /* 0x000eb00000002500 */
[----:B------:R-:W2:Y:S01]  /*0070*/  LDC R7, c[0x0][0x360] ;  /* 0x0000d800ff077b82 */ /* 0x000ea20000000800 */
[----:B0-----:R-:W-:-:S02]  /*0080*/  IMAD R0, R0, UR4, R9 ;  /* 0x0000000400007c24 */ /* 0x001fc4000f8e0209 */
[----:B--2---:R-:W-:-:S05]  /*0090*/  IMAD R7, R7, UR5, R11 ;  /* 0x0000000507077c24 */ /* 0x004fca000f8e020b */
[----:B------:R-:W-:-:S04]  /*00a0*/  VIMNMX R2, PT, PT, R0, R7, !PT ;  /* 0x0000000700027248 */ /* 0x000fc80007fe0100 */
[----:B-1----:R-:W-:-:S13]  /*00b0*/  ISETP.GE.AND P0, PT, R2, UR7, PT ;  /* 0x0000000702007c0c */ /* 0x002fda000bf06270 */
[----:B------:R-:W-:Y:S05]  /*00c0*/  @P0 EXIT ;  /* 0x000000000000094d */ /* 0x000fea0003800000 */
[----:B------:R-:W0:Y:S01]  /*00d0*/  LDC.64 R2, c[0x0][0x380] ;  /* 0x0000e000ff027b82 */ /* 0x000e220000000a00 */
[----:B------:R-:W1:Y:S01]  /*00e0*/  LDCU.64 UR8, c[0x0][0x358] ;  /* 0x00006b00ff0877ac */ /* 0x000e620008000a00 */
[----:B------:R-:W-:-:S06]  /*00f0*/  IMAD R7, R0, UR7, R7 ;  /* 0x0000000700077c24 */ /* 0x000fcc000f8e0207 */
[----:B------:R-:W2:Y:S01]  /*0100*/  LDC.64 R4, c[0x0][0x388] ;  /* 0x0000e200ff047b82 */ /* 0x000ea20000000a00 */
[----:B0-----:R-:W-:-:S05]  /*0110*/  IMAD.WIDE R2, R7, 0x4, R2 ;  /* 0x0000000407027825 */ /* 0x001fca00078e0202 */
[----:B-1----:R0:W3:Y:S01]  /*0120*/  LDG.E R0, desc[UR8][R2.64] ;  /* 0x0000000802007981 */ /* 0x0020e2000c1e1900 */
[----:B--2---:R-:W-:-:S06]  /*0130*/  IMAD.WIDE R4, R7, 0x4, R4 ;  /* 0x0000000407047825 */ /* 0x004fcc00078e0204 */
[----:B------:R-:W2:Y:S01]  /*0140*/  LDG.E R4, desc[UR8][R4.64] ;  /* 0x0000000804047981 */ /* 0x000ea2000c1e1900 */
[----:B------:R-:W1:Y:S01]  /*0150*/  S2UR UR6, SR_CgaCtaId ;  /* 0x00000000000679c3 */ /* 0x000e620000008800 */
[----:B------:R-:W-:Y:S02]  /*0160*/  UMOV UR4, 0x400 ;  /* 0x0000040000047882 */ /* 0x000fe40000000000 */
[----:B------:R-:W-:-:S05]  /*0170*/  UIADD3 UR5, UPT, UPT, UR4, 0x1000, URZ ;  /* 0x0000100004057890 */ /* 0x000fca000fffe0ff */
[----:B0-----:R-:W0:Y:S01]  /*0180*/  LDC.64 R2, c[0x0][0x390] ;  /* 0x0000e400ff027b82 */ /* 0x001e220000000a00 */
[----:B-1----:R-:W-:Y:S02]  /*0190*/  ULEA UR4, UR6, UR4, 0x18 ;  /* 0x0000000406047291 */ /* 0x002fe4000f8ec0ff */
[----:B------:R-:W-:-:S04]  /*01a0*/  ULEA UR5, UR6, UR5, 0x18 ;  /* 0x0000000506057291 */ /* 0x000fc8000f8ec0ff */
[C---:B------:R-:W-:Y:S02]  /*01b0*/  LEA R6, R9.reuse, UR4, 0x7 ;  /* 0x0000000409067c11 */ /* 0x040fe4000f8e38ff */
[----:B------:R-:W-:Y:S02]  /*01c0*/  LEA R8, R9, UR5, 0x7 ;  /* 0x0000000509087c11 */ /* 0x000fe4000f8e38ff */
[C---:B------:R-:W-:Y:S02]  /*01d0*/  LEA R9, R11.reuse, R6, 0x2 ;  /* 0x000000060b097211 */ /* 0x040fe400078e10ff */
[----:B------:R-:W-:Y:S01]  /*01e0*/  LEA R11, R11, R8, 0x2 ;  /* 0x000000080b0b7211 */ /* 0x000fe200078e10ff */
[----:B0-----:R-:W-:Y:S02]  /*01f0*/  IMAD.WIDE R2, R7, 0x4, R2 ;  /* 0x0000000407027825 */ /* 0x001fe400078e0202 */
[----:B---3--:R-:W-:Y:S04]  /*0200*/  STS [R9], R0 ;  /* 0x0000000009007388 */ /* 0x008fe80000000800 */
[----:B--2---:R-:W-:Y:S01]  /*0210*/  STS [R11], R4 ;  /* 0x000000040b007388 */ /* 0x004fe20000000800 */
[----:B------:R-:W-:Y:S06]  /*0220*/  BAR.SYNC.DEFER_BLOCKING 0x0 ;  /* 0x0000000000007b1d */ /* 0x000fec0000010000 */
[----:B------:R-:W-:Y:S04]  /*0230*/  LDS R5, [R9] ;  /* 0x0000000009057984 */ /* 0x000fe80000000800 */
[----:B------:R-:W0:Y:S02]  /*0240*/  LDS R6, [R11] ;  /* 0x000000000b067984 */ /* 0x000e240000000800 */
[----:B0-----:R-:W-:-:S05]  /*0250*/  FADD R5, R5, R6 ;  /* 0x0000000605057221 */ /* 0x001fca0000000000 */
[----:B------:R-:W-:Y:S01]  /*0260*/  STG.E desc[UR8][R2.64], R5 ;  /* 0x0000000502007986 */ /* 0x000fe2000c101908 */
[----:B------:R-:W-:Y:S05]  /*0270*/  EXIT ;  /* 0x000000000000794d */ /* 0x000fea0003800000 */
.L_x_0:
[----:B------:R-:W-:-:S00]  /*0280*/  BRA `(.L_x_0) ;  /* 0xfffffffc00fc7947 */ /* 0x000fc0000383ffff */
[----:B------:R-:W-:-:S00]  /*0290*/  NOP ;  /* 0x0000000000007918 */ /* 0x000fc00000000000 */
        /* <DEDUP_REMOVED lines=14> */
.L_x_2:


//--------------------- .text._Z14mat_add_globalPKfS0_Pfi --------------------------
	.section	.text._Z14mat_add_globalPKfS0_Pfi,"ax",@progbits
	.align	128
        .global         _Z14mat_add_globalPKfS0_Pfi
        .type           _Z14mat_add_globalPKfS0_Pfi,@function
        .size           _Z14mat_add_globalPKfS0_Pfi,(.L_x_3 - _Z14mat_add_globalPKfS0_Pfi)
        .other          _Z14mat_add_globalPKfS0_Pfi,@"STO_CUDA_ENTRY STV_DEFAULT"
_Z14mat_add_globalPKfS0_Pfi:
.text._Z14mat_add_globalPKfS0_Pfi:
        /* <DEDUP_REMOVED lines=16> */
[----:B------:R-:W2:Y:S08]  /*0100*/  LDC.64 R4, c[0x0][0x388] ;  /* 0x0000e200ff047b82 */ /* 0x000eb00000000a00 */
[----:B------:R-:W3:Y:S01]  /*0110*/  LDC.64 R6, c[0x0][0x390] ;  /* 0x0000e400ff067b82 */ /* 0x000ee20000000a00 */
[----:B0-----:R-:W-:-:S06]  /*0120*/  IMAD.WIDE R2, R9, 0x4, R2 ;  /* 0x0000000409027825 */ /* 0x001fcc00078e0202 */
[----:B-1----:R-:W4:Y:S01]  /*0130*/  LDG.E R2, desc[UR4][R2.64] ;  /* 0x0000000402027981 */ /* 0x002f22000c1e1900 */
[----:B--2---:R-:W-:-:S06]  /*0140*/  IMAD.WIDE R4, R9, 0x4, R4 ;  /* 0x0000000409047825 */ /* 0x004fcc00078e0204 */
[----:B------:R-:W4:Y:S01]  /*0150*/  LDG.E R5, desc[UR4][R4.64] ;  /* 0x0000000404057981 */ /* 0x000f22000c1e1900 */
[----:B---3--:R-:W-:-:S04]  /*0160*/  IMAD.WIDE R6, R9, 0x4, R6 ;  /* 0x0000000409067825 */ /* 0x008fc800078e0206 */
[----:B----4-:R-:W-:-:S05]  /*0170*/  FADD R9, R2, R5 ;  /* 0x0000000502097221 */ /* 0x010fca0000000000 */
[----:B------:R-:W-:Y:S01]  /*0180*/  STG.E desc[UR4][R6.64], R9 ;  /* 0x0000000906007986 */ /* 0x000fe2000c101904 */
[----:B------:R-:W-:Y:S05]  /*0190*/  EXIT ;  /* 0x000000000000794d */ /* 0x000fea0003800000 */
.L_x_1:
        /* <DEDUP_REMOVED lines=14> */
.L_x_3:


//--------------------- .nv.shared._Z14mat_add_sharedPKfS0_Pfi --------------------------
	.section	.nv.shared._Z14mat_add_sharedPKfS0_Pfi,"aw",@nobits
	.sectionflags	@""
	.align	4
.nv.shared._Z14mat_add_sharedPKfS0_Pfi:
	.zero		9216


//--------------------- .nv.shared.reserved.0     --------------------------
	.section	.nv.shared.reserved.0,"aw",@nobits
	.weak		__nv_reservedSMEM_offset_0_alias
	.size		__nv_reservedSMEM_offset_0_alias, 0, 64
	.other		__nv_reservedSMEM_offset_0_alias,@"STO_CUDA_RESERVED_SHARED STV_DEFAULT"
__nv_reservedSMEM_offset_0_alias:
	.zero		0
	.zero		64


//--------------------- .nv.constant0._Z14mat_add_sharedPKfS0_Pfi --------------------------
	.section	.nv.constant0._Z14mat_add_sharedPKfS0_Pfi,"a",@progbits
	.sectionflags	@""
	.align	4
.nv.constant0._Z14mat_add_sharedPKfS0_Pfi:
	.zero		924


//--------------------- .nv.constant0._Z14mat_add_globalPKfS0_Pfi --------------------------
	.section	.nv.constant0._Z14mat_add_globalPKfS0_Pfi,"a",@progbits
	.sectionflags	@""
	.align	4
.nv.constant0._Z14mat_add_globalPKfS0_Pfi:
	.zero		924


//--------------------- SYMBOLS --------------------------

	.type		.nv.reservedSmem.offset0,@object
	.size		.nv.reservedSmem.offset0,0x4
	.type		.nv.reservedSmem.cap,@object
	.size		.nv.reservedSmem.cap,0x4
